//
// Generated by NVIDIA NVVM Compiler
//
// Compiler Build ID: CL-36424714
// Cuda compilation tools, release 13.0, V13.0.88
// Based on NVVM 20.0.0
//

.version 9.0
.target sm_100
.address_size 64

	// .globl	NewModuleWithSourceDepsKernel

.visible .entry NewModuleWithSourceDepsKernel(
	.param .u64 .ptr .align 1 NewModuleWithSourceDepsKernel_param_0,
	.param .u64 .ptr .align 1 NewModuleWithSourceDepsKernel_param_1,
	.param .f32 NewModuleWithSourceDepsKernel_param_2,
	.param .u32 NewModuleWithSourceDepsKernel_param_3
)
{


	ret;

}


// ===== COMPILED SASS (sm_100) =====

	.target	sm_100

	.elftype	@"ET_EXEC"


//--------------------- .note.nv.tkinfo           --------------------------
	.section	.note.nv.tkinfo,"",@"SHT_NOTE"
	.sectionflags	@"SHF_NOTE_NV_TKINFO"
	.tkinfo
        /*0018*/ 	.word	0x00000002
        /*0030*/ 	.string	""
        /*0030*/ 	.string	"ptxas"
        /*0030*/ 	.string	"Cuda compilation tools, release 13.0, V13.0.88"
        /*0030*/ 	.string	"Build cuda_13.0.r13.0/compiler.36424714_0"
        /*0030*/ 	.string	"-arch sm_100 -m 64 "



//--------------------- .note.nv.cuinfo           --------------------------
	.section	.note.nv.cuinfo,"",@"SHT_NOTE"
	.sectionflags	@"SHF_NOTE_NV_CUINFO"
        /*0018*/ 	.short	0x0002
        /*001a*/ 	.short	0x0064
        /*001c*/ 	.short	0x0082
	.zero		2


//--------------------- .nv.info                  --------------------------
	.section	.nv.info,"",@"SHT_CUDA_INFO"
	.align	4


	//----- nvinfo : EIATTR_REGCOUNT
	.align		4
        /*0000*/ 	.byte	0x04, 0x2f
        /*0002*/ 	.short	(.L_1 - .L_0)
	.align		4
.L_0:
        /*0004*/ 	.word	index@(NewModuleWithSourceDepsKernel)
        /*0008*/ 	.word	0x00000004


	//----- nvinfo : EIATTR_FRAME_SIZE
	.align		4
.L_1:
        /*000c*/ 	.byte	0x04, 0x11
        /*000e*/ 	.short	(.L_3 - .L_2)
	.align		4
.L_2:
        /*0010*/ 	.word	index@(NewModuleWithSourceDepsKernel)
        /*0014*/ 	.word	0x00000000


	//----- nvinfo : EIATTR_MIN_STACK_SIZE
	.align		4
.L_3:
        /*0018*/ 	.byte	0x04, 0x12
        /*001a*/ 	.short	(.L_5 - .L_4)
	.align		4
.L_4:
        /*001c*/ 	.word	index@(NewModuleWithSourceDepsKernel)
        /*0020*/ 	.word	0x00000000
.L_5:


//--------------------- .nv.compat                --------------------------
	.section	.nv.compat,"",@"SHT_CUDA_COMPAT_INFO"
	.align	4
        /*0000*/ 	.byte	0x02, 0x09, 0x00, 0x00, 0x02, 0x02, 0x01, 0x00, 0x02, 0x05, 0x05, 0x00, 0x03, 0x07, 0x01, 0x01
        /*0010*/ 	.byte	0x02, 0x03, 0x00, 0x00, 0x02, 0x06, 0x01, 0x00, 0x04, 0x0b, 0x08, 0x00, 0x09, 0x00, 0x00, 0x00
        /*0020*/ 	.byte	0x00, 0x00, 0x00, 0x00


//--------------------- .nv.info.NewModuleWithSourceDepsKernel --------------------------
	.section	.nv.info.NewModuleWithSourceDepsKernel,"",@"SHT_CUDA_INFO"
	.sectionflags	@""
	.align	4


	//----- nvinfo : EIATTR_CUDA_API_VERSION
	.align		4
        /*0000*/ 	.byte	0x04, 0x37
        /*0002*/ 	.short	(.L_7 - .L_6)
.L_6:
        /*0004*/ 	.word	0x00000082


	//----- nvinfo : EIATTR_KPARAM_INFO
	.align		4
.L_7:
        /*0008*/ 	.byte	0x04, 0x17
        /*000a*/ 	.short	(.L_9 - .L_8)
.L_8:
        /*000c*/ 	.word	0x00000000
        /*0010*/ 	.short	0x0003
        /*0012*/ 	.short	0x0014
        /*0014*/ 	.byte	0x00, 0xf0, 0x11, 0x00


	//----- nvinfo : EIATTR_KPARAM_INFO
	.align		4
.L_9:
        /*0018*/ 	.byte	0x04, 0x17
        /*001a*/ 	.short	(.L_11 - .L_10)
.L_10:
        /*001c*/ 	.word	0x00000000
        /*0020*/ 	.short	0x0002
        /*0022*/ 	.short	0x0010
        /*0024*/ 	.byte	0x00, 0xf0, 0x11, 0x00


	//----- nvinfo : EIATTR_KPARAM_INFO
	.align		4
.L_11:
        /*0028*/ 	.byte	0x04, 0x17
        /*002a*/ 	.short	(.L_13 - .L_12)
.L_12:
        /*002c*/ 	.word	0x00000000
        /*0030*/ 	.short	0x0001
        /*0032*/ 	.short	0x0008
        /*0034*/ 	.byte	0x00, 0xf5, 0x21, 0x00


	//----- nvinfo : EIATTR_KPARAM_INFO
	.align		4
.L_13:
        /*0038*/ 	.byte	0x04, 0x17
        /*003a*/ 	.short	(.L_15 - .L_14)
.L_14:
        /*003c*/ 	.word	0x00000000
        /*0040*/ 	.short	0x0000
        /*0042*/ 	.short	0x0000
        /*0044*/ 	.byte	0x00, 0xf5, 0x21, 0x00


	//----- nvinfo : EIATTR_SPARSE_MMA_MASK
	.align		4
.L_15:
        /*0048*/ 	.byte	0x03, 0x50
        /*004a*/ 	.short	0x0000


	//----- nvinfo : EIATTR_MAXREG_COUNT
	.align		4
        /*004c*/ 	.byte	0x03, 0x1b
        /*004e*/ 	.short	0x00ff


	//----- nvinfo : EIATTR_MERCURY_ISA_VERSION
	.align		4
        /*0050*/ 	.byte	0x03, 0x5f
        /*0052*/ 	.short	0x0101


	//----- nvinfo : EIATTR_VRC_CTA_INIT_COUNT
	.align		4
        /*0054*/ 	.byte	0x02, 0x4a
	.zero		1
	.zero		1


	//----- nvinfo : EIATTR_EXIT_INSTR_OFFSETS
	.align		4
        /*0058*/ 	.byte	0x04, 0x1c
        /*005a*/ 	.short	(.L_17 - .L_16)


	//   ....[0]....
.L_16:
        /*005c*/ 	.word	0x00000010


	//----- nvinfo : EIATTR_CBANK_PARAM_SIZE
	.align		4
.L_17:
        /*0060*/ 	.byte	0x03, 0x19
        /*0062*/ 	.short	0x0018


	//----- nvinfo : EIATTR_PARAM_CBANK
	.align		4
        /*0064*/ 	.byte	0x04, 0x0a
        /*0066*/ 	.short	(.L_19 - .L_18)
	.align		4
.L_18:
        /*0068*/ 	.word	index@(.nv.constant0.NewModuleWithSourceDepsKernel)
        /*006c*/ 	.short	0x0380
        /*006e*/ 	.short	0x0018


	//----- nvinfo : EIATTR_SW_WAR
	.align		4
.L_19:
        /*0070*/ 	.byte	0x04, 0x36
        /*0072*/ 	.short	(.L_21 - .L_20)
.L_20:
        /*0074*/ 	.word	0x00000008
.L_21:


//--------------------- .nv.callgraph             --------------------------
	.section	.nv.callgraph,"",@"SHT_CUDA_CALLGRAPH"
	.align	4
	.sectionentsize	8
	.align		4
        /*0000*/ 	.word	0x00000000
	.align		4
        /*0004*/ 	.word	0xffffffff
	.align		4
        /*0008*/ 	.word	0x00000000
	.align		4
        /*000c*/ 	.word	0xfffffffe
	.align		4
        /*0010*/ 	.word	0x00000000
	.align		4
        /*0014*/ 	.word	0xfffffffd
	.align		4
        /*0018*/ 	.word	0x00000000
	.align		4
        /*001c*/ 	.word	0xfffffffc


//--------------------- .text.NewModuleWithSourceDepsKernel --------------------------
	.section	.text.NewModuleWithSourceDepsKernel,"ax",@progbits
	.align	128
        .global         NewModuleWithSourceDepsKernel
        .type           NewModuleWithSourceDepsKernel,@function
        .size           NewModuleWithSourceDepsKernel,(.L_x_1 - NewModuleWithSourceDepsKernel)
        .other          NewModuleWithSourceDepsKernel,@"STO_CUDA_ENTRY STV_DEFAULT"
NewModuleWithSourceDepsKernel:
.text.NewModuleWithSourceDepsKernel:
[----:B------:R-:W-:Y:S01]  /*0000*/  LDC R1, c[0x0][0x37c] ;  /* 0x0000df00ff017b82 */ /* 0x000fe20000000800 */
[----:B------:R-:W-:Y:S05]  /*0010*/  EXIT ;  /* 0x000000000000794d */ /* 0x000fea0003800000 */
.L_x_0:
[----:B------:R-:W-:-:S00]  /*0020*/  BRA `(.L_x_0) ;  /* 0xfffffffc00fc7947 */ /* 0x000fc0000383ffff */
[----:B------:R-:W-:-:S00]  /*0030*/  NOP ;  /* 0x0000000000007918 */ /* 0x000fc00000000000 */
        /* <DEDUP_REMOVED lines=12> */
.L_x_1:


//--------------------- .nv.shared.reserved.0     --------------------------
	.section	.nv.shared.reserved.0,"aw",@nobits
	.weak		__nv_reservedSMEM_offset_0_alias
	.size		__nv_reservedSMEM_offset_0_alias, 0, 64
	.other		__nv_reservedSMEM_offset_0_alias,@"STO_CUDA_RESERVED_SHARED STV_DEFAULT"
__nv_reservedSMEM_offset_0_alias:
	.zero		0
	.zero		64


//--------------------- .nv.constant0.NewModuleWithSourceDepsKernel --------------------------
	.section	.nv.constant0.NewModuleWithSourceDepsKernel,"a",@progbits
	.sectionflags	@""
	.align	4
.nv.constant0.NewModuleWithSourceDepsKernel:
	.zero		920


//--------------------- SYMBOLS --------------------------

	.type		.nv.reservedSmem.offset0,@object
	.size		.nv.reservedSmem.offset0,0x4
